//
// Generated by NVIDIA NVVM Compiler
//
// Compiler Build ID: CL-36424714
// Cuda compilation tools, release 13.0, V13.0.88
// Based on NVVM 20.0.0
//

.version 9.0
.target sm_100
.address_size 64

	// .globl	_Z7z_functPdS_Pii

.visible .entry _Z7z_functPdS_Pii(
	.param .u64 .ptr .align 1 _Z7z_functPdS_Pii_param_0,
	.param .u64 .ptr .align 1 _Z7z_functPdS_Pii_param_1,
	.param .u64 .ptr .align 1 _Z7z_functPdS_Pii_param_2,
	.param .u32 _Z7z_functPdS_Pii_param_3
)
{
	.reg .pred 	%p<5>;
	.reg .b32 	%r<13>;
	.reg .b64 	%rd<12>;
	.reg .b64 	%fd<19>;

	ld.param.u64 	%rd4, [_Z7z_functPdS_Pii_param_0];
	ld.param.u64 	%rd5, [_Z7z_functPdS_Pii_param_1];
	ld.param.u64 	%rd3, [_Z7z_functPdS_Pii_param_2];
	ld.param.u32 	%r5, [_Z7z_functPdS_Pii_param_3];
	cvta.to.global.u64 	%rd6, %rd5;
	cvta.to.global.u64 	%rd7, %rd4;
	mov.u32 	%r7, %ntid.x;
	mov.u32 	%r8, %ctaid.x;
	mov.u32 	%r9, %tid.x;
	mad.lo.s32 	%r1, %r7, %r8, %r9;
	mul.wide.s32 	%rd8, %r1, 8;
	add.s64 	%rd1, %rd7, %rd8;
	add.s64 	%rd2, %rd6, %rd8;
	setp.lt.s32 	%p1, %r5, 1;
	mov.b32 	%r12, 0;
	@%p1 bra 	$L__BB0_3;
	ld.global.f64 	%fd1, [%rd1];
	ld.global.f64 	%fd2, [%rd2];
	mov.b32 	%r12, 0;
	mov.f64 	%fd15, 0d0000000000000000;
	mov.f64 	%fd16, %fd15;
	mov.f64 	%fd17, %fd15;
	mov.f64 	%fd18, %fd15;
$L__BB0_2:
	sub.f64 	%fd12, %fd16, %fd15;
	add.f64 	%fd7, %fd1, %fd12;
	add.f64 	%fd13, %fd17, %fd17;
	fma.rn.f64 	%fd17, %fd18, %fd13, %fd2;
	add.s32 	%r12, %r12, 1;
	mul.f64 	%fd16, %fd7, %fd7;
	mul.f64 	%fd15, %fd17, %fd17;
	add.f64 	%fd14, %fd16, %fd15;
	setp.le.f64 	%p2, %fd14, 0d4010000000000000;
	setp.lt.s32 	%p3, %r12, %r5;
	and.pred  	%p4, %p2, %p3;
	mov.f64 	%fd18, %fd7;
	@%p4 bra 	$L__BB0_2;
$L__BB0_3:
	cvta.to.global.u64 	%rd9, %rd3;
	mul.wide.s32 	%rd10, %r1, 4;
	add.s64 	%rd11, %rd9, %rd10;
	st.global.u32 	[%rd11], %r12;
	ret;

}


// ===== COMPILED SASS (sm_100) =====

	.target	sm_100

	.elftype	@"ET_EXEC"


//--------------------- .note.nv.tkinfo           --------------------------
	.section	.note.nv.tkinfo,"",@"SHT_NOTE"
	.sectionflags	@"SHF_NOTE_NV_TKINFO"
	.tkinfo
        /*0018*/ 	.word	0x00000002
        /*0030*/ 	.string	""
        /*0030*/ 	.string	"ptxas"
        /*0030*/ 	.string	"Cuda compilation tools, release 13.0, V13.0.88"
        /*0030*/ 	.string	"Build cuda_13.0.r13.0/compiler.36424714_0"
        /*0030*/ 	.string	"-arch sm_100 -m 64 "



//--------------------- .note.nv.cuinfo           --------------------------
	.section	.note.nv.cuinfo,"",@"SHT_NOTE"
	.sectionflags	@"SHF_NOTE_NV_CUINFO"
        /*0018*/ 	.short	0x0002
        /*001a*/ 	.short	0x0064
        /*001c*/ 	.short	0x0082
	.zero		2


//--------------------- .nv.info                  --------------------------
	.section	.nv.info,"",@"SHT_CUDA_INFO"
	.align	4


	//----- nvinfo : EIATTR_REGCOUNT
	.align		4
        /*0000*/ 	.byte	0x04, 0x2f
        /*0002*/ 	.short	(.L_1 - .L_0)
	.align		4
.L_0:
        /*0004*/ 	.word	index@(_Z7z_functPdS_Pii)
        /*0008*/ 	.word	0x00000016


	//----- nvinfo : EIATTR_FRAME_SIZE
	.align		4
.L_1:
        /*000c*/ 	.byte	0x04, 0x11
        /*000e*/ 	.short	(.L_3 - .L_2)
	.align		4
.L_2:
        /*0010*/ 	.word	index@(_Z7z_functPdS_Pii)
        /*0014*/ 	.word	0x00000000


	//----- nvinfo : EIATTR_MIN_STACK_SIZE
	.align		4
.L_3:
        /*0018*/ 	.byte	0x04, 0x12
        /*001a*/ 	.short	(.L_5 - .L_4)
	.align		4
.L_4:
        /*001c*/ 	.word	index@(_Z7z_functPdS_Pii)
        /*0020*/ 	.word	0x00000000
.L_5:


//--------------------- .nv.compat                --------------------------
	.section	.nv.compat,"",@"SHT_CUDA_COMPAT_INFO"
	.align	4
        /*0000*/ 	.byte	0x02, 0x09, 0x00, 0x00, 0x02, 0x02, 0x01, 0x00, 0x02, 0x05, 0x05, 0x00, 0x03, 0x07, 0x01, 0x01
        /*0010*/ 	.byte	0x02, 0x03, 0x00, 0x00, 0x02, 0x06, 0x01, 0x00, 0x04, 0x0b, 0x08, 0x00, 0x01, 0x00, 0x00, 0x00
        /*0020*/ 	.byte	0x00, 0x00, 0x00, 0x00


//--------------------- .nv.info._Z7z_functPdS_Pii --------------------------
	.section	.nv.info._Z7z_functPdS_Pii,"",@"SHT_CUDA_INFO"
	.sectionflags	@""
	.align	4


	//----- nvinfo : EIATTR_CUDA_API_VERSION
	.align		4
        /*0000*/ 	.byte	0x04, 0x37
        /*0002*/ 	.short	(.L_7 - .L_6)
.L_6:
        /*0004*/ 	.word	0x00000082


	//----- nvinfo : EIATTR_KPARAM_INFO
	.align		4
.L_7:
        /*0008*/ 	.byte	0x04, 0x17
        /*000a*/ 	.short	(.L_9 - .L_8)
.L_8:
        /*000c*/ 	.word	0x00000000
        /*0010*/ 	.short	0x0003
        /*0012*/ 	.short	0x0018
        /*0014*/ 	.byte	0x00, 0xf0, 0x11, 0x00


	//----- nvinfo : EIATTR_KPARAM_INFO
	.align		4
.L_9:
        /*0018*/ 	.byte	0x04, 0x17
        /*001a*/ 	.short	(.L_11 - .L_10)
.L_10:
        /*001c*/ 	.word	0x00000000
        /*0020*/ 	.short	0x0002
        /*0022*/ 	.short	0x0010
        /*0024*/ 	.byte	0x00, 0xf5, 0x21, 0x00


	//----- nvinfo : EIATTR_KPARAM_INFO
	.align		4
.L_11:
        /*0028*/ 	.byte	0x04, 0x17
        /*002a*/ 	.short	(.L_13 - .L_12)
.L_12:
        /*002c*/ 	.word	0x00000000
        /*0030*/ 	.short	0x0001
        /*0032*/ 	.short	0x0008
        /*0034*/ 	.byte	0x00, 0xf5, 0x21, 0x00


	//----- nvinfo : EIATTR_KPARAM_INFO
	.align		4
.L_13:
        /*0038*/ 	.byte	0x04, 0x17
        /*003a*/ 	.short	(.L_15 - .L_14)
.L_14:
        /*003c*/ 	.word	0x00000000
        /*0040*/ 	.short	0x0000
        /*0042*/ 	.short	0x0000
        /*0044*/ 	.byte	0x00, 0xf5, 0x21, 0x00


	//----- nvinfo : EIATTR_SPARSE_MMA_MASK
	.align		4
.L_15:
        /*0048*/ 	.byte	0x03, 0x50
        /*004a*/ 	.short	0x0000


	//----- nvinfo : EIATTR_MAXREG_COUNT
	.align		4
        /*004c*/ 	.byte	0x03, 0x1b
        /*004e*/ 	.short	0x00ff


	//----- nvinfo : EIATTR_MERCURY_ISA_VERSION
	.align		4
        /*0050*/ 	.byte	0x03, 0x5f
        /*0052*/ 	.short	0x0101


	//----- nvinfo : EIATTR_VRC_CTA_INIT_COUNT
	.align		4
        /*0054*/ 	.byte	0x02, 0x4a
	.zero		1
	.zero		1


	//----- nvinfo : EIATTR_EXIT_INSTR_OFFSETS
	.align		4
        /*0058*/ 	.byte	0x04, 0x1c
        /*005a*/ 	.short	(.L_17 - .L_16)


	//   ....[0]....
.L_16:
        /*005c*/ 	.word	0x00000270


	//----- nvinfo : EIATTR_CRS_STACK_SIZE
	.align		4
.L_17:
        /*0060*/ 	.byte	0x04, 0x1e
        /*0062*/ 	.short	(.L_19 - .L_18)
.L_18:
        /*0064*/ 	.word	0x00000000


	//----- nvinfo : EIATTR_CBANK_PARAM_SIZE
	.align		4
.L_19:
        /*0068*/ 	.byte	0x03, 0x19
        /*006a*/ 	.short	0x001c


	//----- nvinfo : EIATTR_PARAM_CBANK
	.align		4
        /*006c*/ 	.byte	0x04, 0x0a
        /*006e*/ 	.short	(.L_21 - .L_20)
	.align		4
.L_20:
        /*0070*/ 	.word	index@(.nv.constant0._Z7z_functPdS_Pii)
        /*0074*/ 	.short	0x0380
        /*0076*/ 	.short	0x001c


	//----- nvinfo : EIATTR_SW_WAR
	.align		4
.L_21:
        /*0078*/ 	.byte	0x04, 0x36
        /*007a*/ 	.short	(.L_23 - .L_22)
.L_22:
        /*007c*/ 	.word	0x00000008
.L_23:


//--------------------- .nv.callgraph             --------------------------
	.section	.nv.callgraph,"",@"SHT_CUDA_CALLGRAPH"
	.align	4
	.sectionentsize	8
	.align		4
        /*0000*/ 	.word	0x00000000
	.align		4
        /*0004*/ 	.word	0xffffffff
	.align		4
        /*0008*/ 	.word	0x00000000
	.align		4
        /*000c*/ 	.word	0xfffffffe
	.align		4
        /*0010*/ 	.word	0x00000000
	.align		4
        /*0014*/ 	.word	0xfffffffd
	.align		4
        /*0018*/ 	.word	0x00000000
	.align		4
        /*001c*/ 	.word	0xfffffffc


//--------------------- .text._Z7z_functPdS_Pii   --------------------------
	.section	.text._Z7z_functPdS_Pii,"ax",@progbits
	.align	128
        .global         _Z7z_functPdS_Pii
        .type           _Z7z_functPdS_Pii,@function
        .size           _Z7z_functPdS_Pii,(.L_x_3 - _Z7z_functPdS_Pii)
        .other          _Z7z_functPdS_Pii,@"STO_CUDA_ENTRY STV_DEFAULT"
_Z7z_functPdS_Pii:
.text._Z7z_functPdS_Pii:
[----:B------:R-:W-:Y:S01]  /*0000*/  LDC R1, c[0x0][0x37c] ;  /* 0x0000df00ff017b82 */ /* 0x000fe20000000800 */
[----:B------:R-:W0:Y:S01]  /*0010*/  S2R R9, SR_CTAID.X ;  /* 0x0000000000097919 */ /* 0x000e220000002500 */
[----:B------:R-:W1:Y:S06]  /*0020*/  LDCU UR7, c[0x0][0x398] ;  /* 0x00007300ff0777ac */ /* 0x000e6c0008000800 */
[----:B------:R-:W2:Y:S01]  /*0030*/  LDC.64 R2, c[0x0][0x390] ;  /* 0x0000e400ff027b82 */ /* 0x000ea20000000a00 */
[----:B------:R-:W-:Y:S01]  /*0040*/  IMAD.MOV.U32 R19, RZ, RZ, RZ ;  /* 0x000000ffff137224 */ /* 0x000fe200078e00ff */
[----:B------:R-:W0:Y:S01]  /*0050*/  S2R R0, SR_TID.X ;  /* 0x0000000000007919 */ /* 0x000e220000002100 */
[----:B------:R-:W0:Y:S01]  /*0060*/  LDCU UR6, c[0x0][0x360] ;  /* 0x00006c00ff0677ac */ /* 0x000e220008000800 */
[----:B------:R-:W3:Y:S01]  /*0070*/  LDCU.64 UR4, c[0x0][0x358] ;  /* 0x00006b00ff0477ac */ /* 0x000ee20008000a00 */
[----:B-1----:R-:W-:Y:S01]  /*0080*/  UISETP.GE.AND UP0, UPT, UR7, 0x1, UPT ;  /* 0x000000010700788c */ /* 0x002fe2000bf06270 */
[----:B0-----:R-:W-:-:S04]  /*0090*/  IMAD R9, R9, UR6, R0 ;  /* 0x0000000609097c24 */ /* 0x001fc8000f8e0200 */
[----:B--2---:R-:W-:-:S04]  /*00a0*/  IMAD.WIDE R2, R9, 0x4, R2 ;  /* 0x0000000409027825 */ /* 0x004fc800078e0202 */
[----:B---3--:R-:W-:Y:S05]  /*00b0*/  BRA.U !UP0, `(.L_x_0) ;  /* 0x0000000108687547 */ /* 0x008fea000b800000 */
[----:B------:R-:W0:Y:S08]  /*00c0*/  LDC.64 R4, c[0x0][0x380] ;  /* 0x0000e000ff047b82 */ /* 0x000e300000000a00 */
[----:B------:R-:W1:Y:S01]  /*00d0*/  LDC.64 R6, c[0x0][0x388] ;  /* 0x0000e200ff067b82 */ /* 0x000e620000000a00 */
[----:B0-----:R-:W-:-:S06]  /*00e0*/  IMAD.WIDE R4, R9, 0x8, R4 ;  /* 0x0000000809047825 */ /* 0x001fcc00078e0204 */
[----:B------:R-:W5:Y:S01]  /*00f0*/  LDG.E.64 R4, desc[UR4][R4.64] ;  /* 0x0000000404047981 */ /* 0x000f62000c1e1b00 */
[----:B-1----:R-:W-:-:S06]  /*0100*/  IMAD.WIDE R6, R9, 0x8, R6 ;  /* 0x0000000809067825 */ /* 0x002fcc00078e0206 */
[----:B------:R-:W5:Y:S01]  /*0110*/  LDG.E.64 R6, desc[UR4][R6.64] ;  /* 0x0000000406067981 */ /* 0x000f62000c1e1b00 */
[----:B------:R-:W-:Y:S01]  /*0120*/  HFMA2 R19, -RZ, RZ, 0, 0 ;  /* 0x00000000ff137431 */ /* 0x000fe200000001ff */
[----:B------:R-:W-:Y:S01]  /*0130*/  BSSY.RECONVERGENT B0, `(.L_x_0) ;  /* 0x0000012000007945 */ /* 0x000fe20003800200 */
[----:B------:R-:W-:Y:S02]  /*0140*/  CS2R R8, SRZ ;  /* 0x0000000000087805 */ /* 0x000fe4000001ff00 */
[----:B------:R-:W-:Y:S02]  /*0150*/  CS2R R10, SRZ ;  /* 0x00000000000a7805 */ /* 0x000fe4000001ff00 */
[----:B------:R-:W-:Y:S02]  /*0160*/  CS2R R12, SRZ ;  /* 0x00000000000c7805 */ /* 0x000fe4000001ff00 */
[----:B------:R-:W-:-:S07]  /*0170*/  CS2R R14, SRZ ;  /* 0x00000000000e7805 */ /* 0x000fce000001ff00 */
.L_x_1:
[----:B------:R-:W-:Y:S01]  /*0180*/  DADD R8, R10, -R8 ;  /* 0x000000000a087229 */ /* 0x000fe20000000808 */
[----:B------:R-:W-:Y:S01]  /*0190*/  VIADD R19, R19, 0x1 ;  /* 0x0000000113137836 */ /* 0x000fe20000000000 */
[----:B------:R-:W-:-:S04]  /*01a0*/  DADD R12, R12, R12 ;  /* 0x000000000c0c7229 */ /* 0x000fc8000000000c */
[----:B------:R-:W-:Y:S02]  /*01b0*/  ISETP.GE.AND P0, PT, R19, UR7, PT ;  /* 0x0000000713007c0c */ /* 0x000fe4000bf06270 */
[----:B-----5:R-:W-:Y:S02]  /*01c0*/  DADD R16, R4, R8 ;  /* 0x0000000004107229 */ /* 0x020fe40000000008 */
[----:B------:R-:W-:-:S06]  /*01d0*/  DFMA R12, R12, R14, R6 ;  /* 0x0000000e0c0c722b */ /* 0x000fcc0000000006 */
[----:B------:R-:W-:Y:S02]  /*01e0*/  DMUL R10, R16, R16 ;  /* 0x00000010100a7228 */ /* 0x000fe40000000000 */
[----:B------:R-:W-:-:S08]  /*01f0*/  DMUL R8, R12, R12 ;  /* 0x0000000c0c087228 */ /* 0x000fd00000000000 */
[----:B------:R-:W-:-:S08]  /*0200*/  DADD R14, R10, R8 ;  /* 0x000000000a0e7229 */ /* 0x000fd00000000008 */
[----:B------:R-:W-:Y:S01]  /*0210*/  DSETP.LE.AND P1, PT, R14, 4, PT ;  /* 0x401000000e00742a */ /* 0x000fe20003f23000 */
[----:B------:R-:W-:Y:S01]  /*0220*/  MOV R14, R16 ;  /* 0x00000010000e7202 */ /* 0x000fe20000000f00 */
[----:B------:R-:W-:-:S12]  /*0230*/  IMAD.MOV.U32 R15, RZ, RZ, R17 ;  /* 0x000000ffff0f7224 */ /* 0x000fd800078e0011 */
[----:B------:R-:W-:Y:S05]  /*0240*/  @!P0 BRA P1, `(.L_x_1) ;  /* 0xfffffffc00cc8947 */ /* 0x000fea000083ffff */
[----:B------:R-:W-:Y:S05]  /*0250*/  BSYNC.RECONVERGENT B0 ;  /* 0x0000000000007941 */ /* 0x000fea0003800200 */
.L_x_0:
[----:B------:R-:W-:Y:S01]  /*0260*/  STG.E desc[UR4][R2.64], R19 ;  /* 0x0000001302007986 */ /* 0x000fe2000c101904 */
[----:B------:R-:W-:Y:S05]  /*0270*/  EXIT ;  /* 0x000000000000794d */ /* 0x000fea0003800000 */
.L_x_2:
[----:B------:R-:W-:-:S00]  /*0280*/  BRA `(.L_x_2) ;  /* 0xfffffffc00fc7947 */ /* 0x000fc0000383ffff */
[----:B------:R-:W-:-:S00]  /*0290*/  NOP ;  /* 0x0000000000007918 */ /* 0x000fc00000000000 */
        /* <DEDUP_REMOVED lines=14> */
.L_x_3:


//--------------------- .nv.shared.reserved.0     --------------------------
	.section	.nv.shared.reserved.0,"aw",@nobits
	.weak		__nv_reservedSMEM_offset_0_alias
	.size		__nv_reservedSMEM_offset_0_alias, 0, 64
	.other		__nv_reservedSMEM_offset_0_alias,@"STO_CUDA_RESERVED_SHARED STV_DEFAULT"
__nv_reservedSMEM_offset_0_alias:
	.zero		0
	.zero		64


//--------------------- .nv.constant0._Z7z_functPdS_Pii --------------------------
	.section	.nv.constant0._Z7z_functPdS_Pii,"a",@progbits
	.sectionflags	@""
	.align	4
.nv.constant0._Z7z_functPdS_Pii:
	.zero		924


//--------------------- SYMBOLS --------------------------

	.type		.nv.reservedSmem.offset0,@object
	.size		.nv.reservedSmem.offset0,0x4
